//
// Generated by NVIDIA NVVM Compiler
//
// Compiler Build ID: CL-36424714
// Cuda compilation tools, release 13.0, V13.0.88
// Based on NVVM 20.0.0
//

.version 9.0
.target sm_100
.address_size 64

	// .globl	_Z13update_matrixPiS_ii
// _ZZ13update_matrixPiS_iiE11curr_shared has been demoted

.visible .entry _Z13update_matrixPiS_ii(
	.param .u64 .ptr .align 1 _Z13update_matrixPiS_ii_param_0,
	.param .u64 .ptr .align 1 _Z13update_matrixPiS_ii_param_1,
	.param .u32 _Z13update_matrixPiS_ii_param_2,
	.param .u32 _Z13update_matrixPiS_ii_param_3
)
{
	.reg .pred 	%p<35>;
	.reg .b32 	%r<85>;
	.reg .b64 	%rd<21>;
	// demoted variable
	.shared .align 4 .b8 _ZZ13update_matrixPiS_iiE11curr_shared[4096];
	ld.param.u64 	%rd4, [_Z13update_matrixPiS_ii_param_0];
	ld.param.u64 	%rd5, [_Z13update_matrixPiS_ii_param_1];
	ld.param.u32 	%r45, [_Z13update_matrixPiS_ii_param_2];
	ld.param.u32 	%r46, [_Z13update_matrixPiS_ii_param_3];
	cvta.to.global.u64 	%rd1, %rd5;
	cvta.to.global.u64 	%rd2, %rd4;
	mov.u32 	%r48, %ctaid.x;
	mov.u32 	%r49, %ntid.x;
	mov.u32 	%r50, %tid.x;
	mad.lo.s32 	%r1, %r48, %r49, %r50;
	mov.u32 	%r51, %ctaid.y;
	mov.u32 	%r52, %ntid.y;
	mov.u32 	%r53, %tid.y;
	mad.lo.s32 	%r54, %r51, %r52, %r53;
	shr.s32 	%r55, %r1, 31;
	shr.u32 	%r56, %r55, 27;
	add.s32 	%r57, %r1, %r56;
	and.b32  	%r58, %r57, -32;
	sub.s32 	%r3, %r1, %r58;
	and.b32  	%r4, %r54, 31;
	mad.lo.s32 	%r5, %r45, %r1, %r54;
	mul.wide.s32 	%rd6, %r5, 4;
	add.s64 	%rd7, %rd2, %rd6;
	ld.global.u32 	%r59, [%rd7];
	shl.b32 	%r60, %r3, 7;
	shl.b32 	%r61, %r54, 2;
	and.b32  	%r62, %r61, 124;
	or.b32  	%r63, %r60, %r62;
	mov.u32 	%r64, _ZZ13update_matrixPiS_iiE11curr_shared;
	add.s32 	%r6, %r64, %r63;
	st.shared.u32 	[%r6], %r59;
	bar.sync 	0;
	add.s32 	%r65, %r45, -1;
	setp.lt.s32 	%p1, %r1, %r65;
	add.s32 	%r66, %r46, -1;
	setp.lt.s32 	%p2, %r54, %r66;
	and.pred  	%p3, %p1, %p2;
	@%p3 bra 	$L__BB0_2;
	add.s64 	%rd20, %rd1, %rd6;
	mov.b32 	%r75, 0;
	st.global.u32 	[%rd20], %r75;
	bra.uni 	$L__BB0_40;
$L__BB0_2:
	setp.ne.s32 	%p4, %r1, 0;
	setp.ne.s32 	%p5, %r54, 0;
	and.pred  	%p6, %p4, %p5;
	@%p6 bra 	$L__BB0_4;
	add.s64 	%rd18, %rd1, %rd6;
	mov.b32 	%r74, 0;
	st.global.u32 	[%rd18], %r74;
	bra.uni 	$L__BB0_40;
$L__BB0_4:
	add.s32 	%r7, %r3, -33;
	setp.gt.u32 	%p7, %r7, -33;
	shl.b32 	%r67, %r1, 6;
	add.s32 	%r68, %r67, %r54;
	add.s32 	%r69, %r68, -64;
	setp.ne.s32 	%p8, %r4, 0;
	mul.wide.s32 	%rd8, %r69, 4;
	add.s64 	%rd3, %rd2, %rd8;
	and.pred  	%p9, %p7, %p8;
	@%p9 bra 	$L__BB0_6;
	ld.global.u32 	%r76, [%rd3+-4];
	bra.uni 	$L__BB0_7;
$L__BB0_6:
	ld.shared.u32 	%r76, [%r6+-132];
$L__BB0_7:
	setp.lt.u32 	%p10, %r7, -32;
	@%p10 bra 	$L__BB0_9;
	ld.shared.u32 	%r77, [%r6+-128];
	bra.uni 	$L__BB0_10;
$L__BB0_9:
	ld.global.u32 	%r77, [%rd3];
$L__BB0_10:
	setp.lt.u32 	%p11, %r7, -32;
	add.s32 	%r14, %r77, %r76;
	setp.eq.s32 	%p12, %r4, 31;
	or.pred  	%p13, %p11, %p12;
	@%p13 bra 	$L__BB0_12;
	ld.shared.u32 	%r78, [%r6+-124];
	bra.uni 	$L__BB0_13;
$L__BB0_12:
	ld.global.u32 	%r78, [%rd3+4];
$L__BB0_13:
	setp.eq.s32 	%p14, %r4, 0;
	add.s32 	%r18, %r78, %r14;
	setp.lt.s32 	%p15, %r3, 0;
	or.pred  	%p16, %p15, %p14;
	@%p16 bra 	$L__BB0_15;
	ld.shared.u32 	%r79, [%r6+-4];
	bra.uni 	$L__BB0_16;
$L__BB0_15:
	ld.global.u32 	%r79, [%rd3+252];
$L__BB0_16:
	setp.lt.s32 	%p17, %r3, 0;
	add.s32 	%r22, %r79, %r18;
	@%p17 bra 	$L__BB0_18;
	ld.shared.u32 	%r80, [%r6];
	bra.uni 	$L__BB0_19;
$L__BB0_18:
	ld.global.u32 	%r80, [%rd3+256];
$L__BB0_19:
	setp.lt.s32 	%p18, %r3, 0;
	setp.eq.s32 	%p19, %r4, 31;
	add.s32 	%r26, %r80, %r22;
	or.pred  	%p20, %p18, %p19;
	@%p20 bra 	$L__BB0_21;
	ld.shared.u32 	%r81, [%r6+4];
	bra.uni 	$L__BB0_22;
$L__BB0_21:
	ld.global.u32 	%r81, [%rd3+260];
$L__BB0_22:
	setp.eq.s32 	%p21, %r4, 0;
	add.s32 	%r30, %r81, %r26;
	add.s32 	%r31, %r3, -31;
	setp.lt.u32 	%p22, %r31, -32;
	or.pred  	%p23, %p22, %p21;
	@%p23 bra 	$L__BB0_24;
	ld.shared.u32 	%r82, [%r6+124];
	bra.uni 	$L__BB0_25;
$L__BB0_24:
	ld.global.u32 	%r82, [%rd3+508];
$L__BB0_25:
	setp.lt.u32 	%p24, %r31, -32;
	add.s32 	%r35, %r82, %r30;
	@%p24 bra 	$L__BB0_27;
	ld.shared.u32 	%r83, [%r6+128];
	bra.uni 	$L__BB0_28;
$L__BB0_27:
	ld.global.u32 	%r83, [%rd3+512];
$L__BB0_28:
	setp.lt.u32 	%p25, %r31, -32;
	setp.eq.s32 	%p26, %r4, 31;
	add.s32 	%r39, %r83, %r35;
	or.pred  	%p27, %p25, %p26;
	@%p27 bra 	$L__BB0_30;
	ld.shared.u32 	%r84, [%r6+132];
	bra.uni 	$L__BB0_31;
$L__BB0_30:
	ld.global.u32 	%r84, [%rd3+516];
$L__BB0_31:
	add.s32 	%r70, %r84, %r39;
	ld.shared.u32 	%r43, [%r6];
	sub.s32 	%r44, %r70, %r43;
	setp.gt.s32 	%p28, %r44, 1;
	@%p28 bra 	$L__BB0_34;
	setp.ne.s32 	%p34, %r43, 1;
	@%p34 bra 	$L__BB0_39;
	add.s64 	%rd16, %rd1, %rd6;
	mov.b32 	%r73, 0;
	st.global.u32 	[%rd16], %r73;
	bra.uni 	$L__BB0_40;
$L__BB0_34:
	setp.lt.u32 	%p29, %r44, 4;
	@%p29 bra 	$L__BB0_37;
	setp.ne.s32 	%p33, %r43, 1;
	@%p33 bra 	$L__BB0_39;
	add.s64 	%rd12, %rd1, %rd6;
	mov.b32 	%r72, 0;
	st.global.u32 	[%rd12], %r72;
	bra.uni 	$L__BB0_40;
$L__BB0_37:
	setp.ne.s32 	%p30, %r44, 3;
	setp.ne.s32 	%p31, %r43, 0;
	or.pred  	%p32, %p30, %p31;
	@%p32 bra 	$L__BB0_39;
	add.s64 	%rd10, %rd1, %rd6;
	mov.b32 	%r71, 1;
	st.global.u32 	[%rd10], %r71;
	bra.uni 	$L__BB0_40;
$L__BB0_39:
	add.s64 	%rd14, %rd1, %rd6;
	st.global.u32 	[%rd14], %r43;
$L__BB0_40:
	bar.sync 	0;
	ret;

}


// ===== COMPILED SASS (sm_100) =====

	.target	sm_100

	.elftype	@"ET_EXEC"


//--------------------- .note.nv.tkinfo           --------------------------
	.section	.note.nv.tkinfo,"",@"SHT_NOTE"
	.sectionflags	@"SHF_NOTE_NV_TKINFO"
	.tkinfo
        /*0018*/ 	.word	0x00000002
        /*0030*/ 	.string	""
        /*0030*/ 	.string	"ptxas"
        /*0030*/ 	.string	"Cuda compilation tools, release 13.0, V13.0.88"
        /*0030*/ 	.string	"Build cuda_13.0.r13.0/compiler.36424714_0"
        /*0030*/ 	.string	"-arch sm_100 -m 64 "



//--------------------- .note.nv.cuinfo           --------------------------
	.section	.note.nv.cuinfo,"",@"SHT_NOTE"
	.sectionflags	@"SHF_NOTE_NV_CUINFO"
        /*0018*/ 	.short	0x0002
        /*001a*/ 	.short	0x0064
        /*001c*/ 	.short	0x0082
	.zero		2


//--------------------- .nv.info                  --------------------------
	.section	.nv.info,"",@"SHT_CUDA_INFO"
	.align	4


	//----- nvinfo : EIATTR_REGCOUNT
	.align		4
        /*0000*/ 	.byte	0x04, 0x2f
        /*0002*/ 	.short	(.L_1 - .L_0)
	.align		4
.L_0:
        /*0004*/ 	.word	index@(_Z13update_matrixPiS_ii)
        /*0008*/ 	.word	0x00000011


	//----- nvinfo : EIATTR_FRAME_SIZE
	.align		4
.L_1:
        /*000c*/ 	.byte	0x04, 0x11
        /*000e*/ 	.short	(.L_3 - .L_2)
	.align		4
.L_2:
        /*0010*/ 	.word	index@(_Z13update_matrixPiS_ii)
        /*0014*/ 	.word	0x00000000


	//----- nvinfo : EIATTR_MIN_STACK_SIZE
	.align		4
.L_3:
        /*0018*/ 	.byte	0x04, 0x12
        /*001a*/ 	.short	(.L_5 - .L_4)
	.align		4
.L_4:
        /*001c*/ 	.word	index@(_Z13update_matrixPiS_ii)
        /*0020*/ 	.word	0x00000000
.L_5:


//--------------------- .nv.compat                --------------------------
	.section	.nv.compat,"",@"SHT_CUDA_COMPAT_INFO"
	.align	4
        /*0000*/ 	.byte	0x02, 0x09, 0x00, 0x00, 0x02, 0x02, 0x01, 0x00, 0x02, 0x05, 0x05, 0x00, 0x03, 0x07, 0x01, 0x01
        /*0010*/ 	.byte	0x02, 0x03, 0x00, 0x00, 0x02, 0x06, 0x01, 0x00, 0x04, 0x0b, 0x08, 0x00, 0x09, 0x00, 0x00, 0x00
        /*0020*/ 	.byte	0x00, 0x00, 0x00, 0x00


//--------------------- .nv.info._Z13update_matrixPiS_ii --------------------------
	.section	.nv.info._Z13update_matrixPiS_ii,"",@"SHT_CUDA_INFO"
	.sectionflags	@""
	.align	4


	//----- nvinfo : EIATTR_CUDA_API_VERSION
	.align		4
        /*0000*/ 	.byte	0x04, 0x37
        /*0002*/ 	.short	(.L_7 - .L_6)
.L_6:
        /*0004*/ 	.word	0x00000082


	//----- nvinfo : EIATTR_KPARAM_INFO
	.align		4
.L_7:
        /*0008*/ 	.byte	0x04, 0x17
        /*000a*/ 	.short	(.L_9 - .L_8)
.L_8:
        /*000c*/ 	.word	0x00000000
        /*0010*/ 	.short	0x0003
        /*0012*/ 	.short	0x0014
        /*0014*/ 	.byte	0x00, 0xf0, 0x11, 0x00


	//----- nvinfo : EIATTR_KPARAM_INFO
	.align		4
.L_9:
        /*0018*/ 	.byte	0x04, 0x17
        /*001a*/ 	.short	(.L_11 - .L_10)
.L_10:
        /*001c*/ 	.word	0x00000000
        /*0020*/ 	.short	0x0002
        /*0022*/ 	.short	0x0010
        /*0024*/ 	.byte	0x00, 0xf0, 0x11, 0x00


	//----- nvinfo : EIATTR_KPARAM_INFO
	.align		4
.L_11:
        /*0028*/ 	.byte	0x04, 0x17
        /*002a*/ 	.short	(.L_13 - .L_12)
.L_12:
        /*002c*/ 	.word	0x00000000
        /*0030*/ 	.short	0x0001
        /*0032*/ 	.short	0x0008
        /*0034*/ 	.byte	0x00, 0xf5, 0x21, 0x00


	//----- nvinfo : EIATTR_KPARAM_INFO
	.align		4
.L_13:
        /*0038*/ 	.byte	0x04, 0x17
        /*003a*/ 	.short	(.L_15 - .L_14)
.L_14:
        /*003c*/ 	.word	0x00000000
        /*0040*/ 	.short	0x0000
        /*0042*/ 	.short	0x0000
        /*0044*/ 	.byte	0x00, 0xf5, 0x21, 0x00


	//----- nvinfo : EIATTR_SPARSE_MMA_MASK
	.align		4
.L_15:
        /*0048*/ 	.byte	0x03, 0x50
        /*004a*/ 	.short	0x0000


	//----- nvinfo : EIATTR_MAXREG_COUNT
	.align		4
        /*004c*/ 	.byte	0x03, 0x1b
        /*004e*/ 	.short	0x00ff


	//----- nvinfo : EIATTR_NUM_BARRIERS
	.align		4
        /*0050*/ 	.byte	0x02, 0x4c
        /*0052*/ 	.byte	0x01
	.zero		1


	//----- nvinfo : EIATTR_MERCURY_ISA_VERSION
	.align		4
        /*0054*/ 	.byte	0x03, 0x5f
        /*0056*/ 	.short	0x0101


	//----- nvinfo : EIATTR_VRC_CTA_INIT_COUNT
	.align		4
        /*0058*/ 	.byte	0x02, 0x4a
	.zero		1
	.zero		1


	//----- nvinfo : EIATTR_EXIT_INSTR_OFFSETS
	.align		4
        /*005c*/ 	.byte	0x04, 0x1c
        /*005e*/ 	.short	(.L_17 - .L_16)


	//   ....[0]....
.L_16:
        /*0060*/ 	.word	0x00000770


	//----- nvinfo : EIATTR_CRS_STACK_SIZE
	.align		4
.L_17:
        /*0064*/ 	.byte	0x04, 0x1e
        /*0066*/ 	.short	(.L_19 - .L_18)
.L_18:
        /*0068*/ 	.word	0x00000000


	//----- nvinfo : EIATTR_CBANK_PARAM_SIZE
	.align		4
.L_19:
        /*006c*/ 	.byte	0x03, 0x19
        /*006e*/ 	.short	0x0018


	//----- nvinfo : EIATTR_PARAM_CBANK
	.align		4
        /*0070*/ 	.byte	0x04, 0x0a
        /*0072*/ 	.short	(.L_21 - .L_20)
	.align		4
.L_20:
        /*0074*/ 	.word	index@(.nv.constant0._Z13update_matrixPiS_ii)
        /*0078*/ 	.short	0x0380
        /*007a*/ 	.short	0x0018


	//----- nvinfo : EIATTR_SW_WAR
	.align		4
.L_21:
        /*007c*/ 	.byte	0x04, 0x36
        /*007e*/ 	.short	(.L_23 - .L_22)
.L_22:
        /*0080*/ 	.word	0x00000008
.L_23:


//--------------------- .nv.callgraph             --------------------------
	.section	.nv.callgraph,"",@"SHT_CUDA_CALLGRAPH"
	.align	4
	.sectionentsize	8
	.align		4
        /*0000*/ 	.word	0x00000000
	.align		4
        /*0004*/ 	.word	0xffffffff
	.align		4
        /*0008*/ 	.word	0x00000000
	.align		4
        /*000c*/ 	.word	0xfffffffe
	.align		4
        /*0010*/ 	.word	0x00000000
	.align		4
        /*0014*/ 	.word	0xfffffffd
	.align		4
        /*0018*/ 	.word	0x00000000
	.align		4
        /*001c*/ 	.word	0xfffffffc


//--------------------- .text._Z13update_matrixPiS_ii --------------------------
	.section	.text._Z13update_matrixPiS_ii,"ax",@progbits
	.align	128
        .global         _Z13update_matrixPiS_ii
        .type           _Z13update_matrixPiS_ii,@function
        .size           _Z13update_matrixPiS_ii,(.L_x_7 - _Z13update_matrixPiS_ii)
        .other          _Z13update_matrixPiS_ii,@"STO_CUDA_ENTRY STV_DEFAULT"
_Z13update_matrixPiS_ii:
.text._Z13update_matrixPiS_ii:
[----:B------:R-:W-:Y:S01]  /*0000*/  LDC R1, c[0x0][0x37c] ;  /* 0x0000df00ff017b82 */ /* 0x000fe20000000800 */
[----:B------:R-:W0:Y:S07]  /*0010*/  S2R R5, SR_TID.X ;  /* 0x0000000000057919 */ /* 0x000e2e0000002100 */
[----:B------:R-:W0:Y:S01]  /*0020*/  LDC R8, c[0x0][0x360] ;  /* 0x0000d800ff087b82 */ /* 0x000e220000000800 */
[----:B------:R-:W1:Y:S01]  /*0030*/  LDCU UR4, c[0x0][0x390] ;  /* 0x00007200ff0477ac */ /* 0x000e620008000800 */
[----:B------:R-:W2:Y:S01]  /*0040*/  S2R R0, SR_TID.Y ;  /* 0x0000000000007919 */ /* 0x000ea20000002200 */
[----:B------:R-:W3:Y:S05]  /*0050*/  LDCU.64 UR6, c[0x0][0x358] ;  /* 0x00006b00ff0677ac */ /* 0x000eea0008000a00 */
[----:B------:R-:W0:Y:S08]  /*0060*/  S2UR UR5, SR_CTAID.X ;  /* 0x00000000000579c3 */ /* 0x000e300000002500 */
[----:B------:R-:W2:Y:S08]  /*0070*/  S2UR UR8, SR_CTAID.Y ;  /* 0x00000000000879c3 */ /* 0x000eb00000002600 */
[----:B------:R-:W2:Y:S08]  /*0080*/  LDC R9, c[0x0][0x364] ;  /* 0x0000d900ff097b82 */ /* 0x000eb00000000800 */
[----:B------:R-:W4:Y:S01]  /*0090*/  LDC.64 R2, c[0x0][0x380] ;  /* 0x0000e000ff027b82 */ /* 0x000f220000000a00 */
[----:B0-----:R-:W-:Y:S01]  /*00a0*/  IMAD R8, R8, UR5, R5 ;  /* 0x0000000508087c24 */ /* 0x001fe2000f8e0205 */
[----:B------:R-:W0:Y:S01]  /*00b0*/  LDCU UR5, c[0x0][0x394] ;  /* 0x00007280ff0577ac */ /* 0x000e220008000800 */
[----:B--2---:R-:W-:-:S04]  /*00c0*/  IMAD R9, R9, UR8, R0 ;  /* 0x0000000809097c24 */ /* 0x004fc8000f8e0200 */
[----:B-1----:R-:W-:-:S04]  /*00d0*/  IMAD R0, R8, UR4, R9 ;  /* 0x0000000408007c24 */ /* 0x002fc8000f8e0209 */
[----:B----4-:R-:W-:-:S05]  /*00e0*/  IMAD.WIDE R4, R0, 0x4, R2 ;  /* 0x0000000400047825 */ /* 0x010fca00078e0202 */
[----:B---3--:R1:W2:Y:S01]  /*00f0*/  LDG.E R13, desc[UR6][R4.64] ;  /* 0x00000006040d7981 */ /* 0x0082a2000c1e1900 */
[----:B0-----:R-:W-:Y:S01]  /*0100*/  UIADD3 UR5, UPT, UPT, UR5, -0x1, URZ ;  /* 0xffffffff05057890 */ /* 0x001fe2000fffe0ff */
[----:B------:R-:W-:Y:S01]  /*0110*/  SHF.R.S32.HI R11, RZ, 0x1f, R8 ;  /* 0x0000001fff0b7819 */ /* 0x000fe20000011408 */
[----:B------:R-:W-:Y:S01]  /*0120*/  UIADD3 UR4, UPT, UPT, UR4, -0x1, URZ ;  /* 0xffffffff04047890 */ /* 0x000fe2000fffe0ff */
[----:B------:R-:W-:Y:S02]  /*0130*/  BSSY.RECONVERGENT B0, `(.L_x_0) ;  /* 0x0000061000007945 */ /* 0x000fe40003800200 */
[----:B------:R-:W-:Y:S02]  /*0140*/  LEA.HI R11, R11, R8, RZ, 0x5 ;  /* 0x000000080b0b7211 */ /* 0x000fe400078f28ff */
[C---:B------:R-:W-:Y:S01]  /*0150*/  ISETP.GE.AND P0, PT, R9.reuse, UR5, PT ;  /* 0x0000000509007c0c */ /* 0x040fe2000bf06270 */
[----:B-1----:R-:W-:Y:S01]  /*0160*/  IMAD.SHL.U32 R4, R9, 0x4, RZ ;  /* 0x0000000409047824 */ /* 0x002fe200078e00ff */
[----:B------:R-:W-:-:S02]  /*0170*/  LOP3.LUT R5, R11, 0xffffffe0, RZ, 0xc0, !PT ;  /* 0xffffffe00b057812 */ /* 0x000fc400078ec0ff */
[----:B------:R-:W0:Y:S01]  /*0180*/  S2UR UR5, SR_CgaCtaId ;  /* 0x00000000000579c3 */ /* 0x000e220000008800 */
[----:B------:R-:W-:Y:S01]  /*0190*/  ISETP.LT.AND P0, PT, R8, UR4, !P0 ;  /* 0x0000000408007c0c */ /* 0x000fe2000c701270 */
[----:B------:R-:W-:Y:S01]  /*01a0*/  UMOV UR4, 0x400 ;  /* 0x0000040000047882 */ /* 0x000fe20000000000 */
[----:B------:R-:W-:Y:S01]  /*01b0*/  LOP3.LUT R4, R4, 0x7c, RZ, 0xc0, !PT ;  /* 0x0000007c04047812 */ /* 0x000fe200078ec0ff */
[----:B------:R-:W-:-:S04]  /*01c0*/  IMAD.IADD R5, R8, 0x1, -R5 ;  /* 0x0000000108057824 */ /* 0x000fc800078e0a05 */
[----:B------:R-:W-:-:S06]  /*01d0*/  IMAD R4, R5, 0x80, R4 ;  /* 0x0000008005047824 */ /* 0x000fcc00078e0204 */
[----:B------:R-:W1:Y:S01]  /*01e0*/  @!P0 LDC.64 R6, c[0x0][0x388] ;  /* 0x0000e200ff068b82 */ /* 0x000e620000000a00 */
[----:B0-----:R-:W-:Y:S01]  /*01f0*/  ULEA UR4, UR5, UR4, 0x18 ;  /* 0x0000000405047291 */ /* 0x001fe2000f8ec0ff */
[----:B-1----:R-:W-:-:S08]  /*0200*/  @!P0 IMAD.WIDE R6, R0, 0x4, R6 ;  /* 0x0000000400068825 */ /* 0x002fd000078e0206 */
[----:B--2---:R0:W-:Y:S01]  /*0210*/  STS [R4+UR4], R13 ;  /* 0x0000000d04007988 */ /* 0x0041e20008000804 */
[----:B------:R-:W-:Y:S06]  /*0220*/  BAR.SYNC.DEFER_BLOCKING 0x0 ;  /* 0x0000000000007b1d */ /* 0x000fec0000010000 */
[----:B------:R0:W-:Y:S01]  /*0230*/  @!P0 STG.E desc[UR6][R6.64], RZ ;  /* 0x000000ff06008986 */ /* 0x0001e2000c101906 */
[----:B------:R-:W-:Y:S05]  /*0240*/  @!P0 BRA `(.L_x_1) ;  /* 0x00000004003c8947 */ /* 0x000fea0003800000 */
[----:B------:R-:W-:-:S04]  /*0250*/  ISETP.NE.AND P0, PT, R9, RZ, PT ;  /* 0x000000ff0900720c */ /* 0x000fc80003f05270 */
[----:B------:R-:W-:-:S13]  /*0260*/  ISETP.NE.AND P0, PT, R8, RZ, P0 ;  /* 0x000000ff0800720c */ /* 0x000fda0000705270 */
[----:B0-----:R-:W0:Y:S02]  /*0270*/  @!P0 LDC.64 R6, c[0x0][0x388] ;  /* 0x0000e200ff068b82 */ /* 0x001e240000000a00 */
[----:B0-----:R-:W-:-:S05]  /*0280*/  @!P0 IMAD.WIDE R6, R0, 0x4, R6 ;  /* 0x0000000400068825 */ /* 0x001fca00078e0206 */
[----:B------:R1:W-:Y:S01]  /*0290*/  @!P0 STG.E desc[UR6][R6.64], RZ ;  /* 0x000000ff06008986 */ /* 0x0003e2000c101906 */
[----:B------:R-:W-:Y:S05]  /*02a0*/  @!P0 BRA `(.L_x_1) ;  /* 0x0000000400248947 */ /* 0x000fea0003800000 */
[----:B-1----:R-:W-:Y:S01]  /*02b0*/  VIADD R7, R5, 0xffffffdf ;  /* 0xffffffdf05077836 */ /* 0x002fe20000000000 */
[----:B------:R-:W-:Y:S01]  /*02c0*/  LOP3.LUT R6, R9, 0x1f, RZ, 0xc0, !PT ;  /* 0x0000001f09067812 */ /* 0x000fe200078ec0ff */
[----:B------:R-:W-:-:S03]  /*02d0*/  IMAD R8, R8, 0x40, R9 ;  /* 0x0000004008087824 */ /* 0x000fc600078e0209 */
[C---:B------:R-:W-:Y:S02]  /*02e0*/  ISETP.GE.U32.AND P4, PT, R7.reuse, -0x20, PT ;  /* 0xffffffe00700780c */ /* 0x040fe40003f86070 */
[C---:B------:R-:W-:Y:S02]  /*02f0*/  ISETP.NE.AND P0, PT, R6.reuse, 0x1f, PT ;  /* 0x0000001f0600780c */ /* 0x040fe40003f05270 */
[C---:B------:R-:W-:Y:S02]  /*0300*/  ISETP.NE.AND P1, PT, R6.reuse, RZ, PT ;  /* 0x000000ff0600720c */ /* 0x040fe40003f25270 */
[C---:B------:R-:W-:Y:S02]  /*0310*/  ISETP.LT.U32.OR P3, PT, R7.reuse, -0x20, !P0 ;  /* 0xffffffe00700780c */ /* 0x040fe40004761470 */
[----:B------:R-:W-:Y:S02]  /*0320*/  ISETP.NE.AND P2, PT, R6, RZ, PT ;  /* 0x000000ff0600720c */ /* 0x000fe40003f45270 */
[----:B------:R-:W-:Y:S01]  /*0330*/  ISETP.GT.U32.AND P1, PT, R7, -0x21, P1 ;  /* 0xffffffdf0700780c */ /* 0x000fe20000f24070 */
[----:B------:R-:W-:Y:S01]  /*0340*/  VIADD R7, R8, 0xffffffc0 ;  /* 0xffffffc008077836 */ /* 0x000fe20000000000 */
[C---:B------:R-:W-:Y:S01]  /*0350*/  ISETP.LT.OR P5, PT, R5.reuse, RZ, !P2 ;  /* 0x000000ff0500720c */ /* 0x040fe200057a1670 */
[----:B------:R-:W-:Y:S01]  /*0360*/  @P4 LDS R10, [R4+UR4+-0x80] ;  /* 0xffff8004040a4984 */ /* 0x000fe20008000800 */
[C---:B------:R-:W-:Y:S01]  /*0370*/  VIADD R8, R5.reuse, 0xffffffe1 ;  /* 0xffffffe105087836 */ /* 0x040fe20000000000 */
[----:B------:R-:W-:Y:S01]  /*0380*/  ISETP.LT.OR P6, PT, R5, RZ, !P0 ;  /* 0x000000ff0500720c */ /* 0x000fe200047c1670 */
[----:B------:R-:W-:Y:S01]  /*0390*/  IMAD.WIDE R2, R7, 0x4, R2 ;  /* 0x0000000407027825 */ /* 0x000fe200078e0202 */
[----:B------:R-:W0:Y:S02]  /*03a0*/  LDS R6, [R4+UR4] ;  /* 0x0000000404067984 */ /* 0x000e240008000800 */
[----:B------:R-:W-:-:S02]  /*03b0*/  ISETP.LT.U32.OR P2, PT, R8, -0x20, !P2 ;  /* 0xffffffe00800780c */ /* 0x000fc40005741470 */
[----:B------:R-:W-:Y:S01]  /*03c0*/  @!P3 LDS R9, [R4+UR4+-0x7c] ;  /* 0xffff84040409b984 */ /* 0x000fe20008000800 */
[----:B------:R-:W-:-:S03]  /*03d0*/  ISETP.LT.U32.OR P0, PT, R8, -0x20, !P0 ;  /* 0xffffffe00800780c */ /* 0x000fc60004701470 */
[----:B------:R-:W2:Y:S04]  /*03e0*/  @!P1 LDG.E R7, desc[UR6][R2.64+-0x4] ;  /* 0xfffffc0602079981 */ /* 0x000ea8000c1e1900 */
[----:B------:R-:W-:Y:S04]  /*03f0*/  @!P6 LDS R11, [R4+UR4+0x4] ;  /* 0x00000404040be984 */ /* 0x000fe80008000800 */
[----:B------:R-:W-:Y:S04]  /*0400*/  @!P2 LDS R12, [R4+UR4+0x7c] ;  /* 0x00007c04040ca984 */ /* 0x000fe80008000800 */
[----:B------:R-:W-:Y:S04]  /*0410*/  @!P0 LDS R14, [R4+UR4+0x84] ;  /* 0x00008404040e8984 */ /* 0x000fe80008000800 */
[----:B------:R-:W2:Y:S01]  /*0420*/  @!P4 LDG.E R10, desc[UR6][R2.64] ;  /* 0x00000006020ac981 */ /* 0x000ea2000c1e1900 */
[----:B------:R-:W-:-:S03]  /*0430*/  ISETP.GE.U32.AND P4, PT, R8, -0x20, PT ;  /* 0xffffffe00800780c */ /* 0x000fc60003f86070 */
[----:B------:R-:W-:Y:S04]  /*0440*/  @!P5 LDS R8, [R4+UR4+-0x4] ;  /* 0xfffffc040408d984 */ /* 0x000fe80008000800 */
[----:B------:R-:W2:Y:S06]  /*0450*/  @P3 LDG.E R9, desc[UR6][R2.64+0x4] ;  /* 0x0000040602093981 */ /* 0x000eac000c1e1900 */
[----:B------:R-:W-:Y:S01]  /*0460*/  @P4 LDS R13, [R4+UR4+0x80] ;  /* 0x00008004040d4984 */ /* 0x000fe20008000800 */
[----:B------:R-:W-:-:S03]  /*0470*/  ISETP.GE.AND P3, PT, R5, RZ, PT ;  /* 0x000000ff0500720c */ /* 0x000fc60003f66270 */
[----:B------:R-:W3:Y:S04]  /*0480*/  @P6 LDG.E R11, desc[UR6][R2.64+0x104] ;  /* 0x00010406020b6981 */ /* 0x000ee8000c1e1900 */
[----:B------:R-:W3:Y:S04]  /*0490*/  @P2 LDG.E R12, desc[UR6][R2.64+0x1fc] ;  /* 0x0001fc06020c2981 */ /* 0x000ee8000c1e1900 */
[----:B------:R-:W4:Y:S02]  /*04a0*/  @P0 LDG.E R14, desc[UR6][R2.64+0x204] ;  /* 0x00020406020e0981 */ /* 0x000f24000c1e1900 */
[----:B0-----:R-:W-:-:S06]  /*04b0*/  @P3 IMAD.MOV.U32 R5, RZ, RZ, R6 ;  /* 0x000000ffff053224 */ /* 0x001fcc00078e0006 */
[----:B------:R-:W5:Y:S04]  /*04c0*/  @!P3 LDG.E R5, desc[UR6][R2.64+0x100] ;  /* 0x000100060205b981 */ /* 0x000f68000c1e1900 */
[----:B------:R-:W5:Y:S04]  /*04d0*/  @P5 LDG.E R8, desc[UR6][R2.64+0xfc] ;  /* 0x0000fc0602085981 */ /* 0x000f68000c1e1900 */
[----:B------:R-:W4:Y:S01]  /*04e0*/  @!P4 LDG.E R13, desc[UR6][R2.64+0x200] ;  /* 0x00020006020dc981 */ /* 0x000f22000c1e1900 */
[----:B------:R-:W-:Y:S03]  /*04f0*/  BSSY.RELIABLE B1, `(.L_x_2) ;  /* 0x0000021000017945 */ /* 0x000fe60003800100 */
[----:B------:R-:W2:Y:S02]  /*0500*/  @P1 LDS R7, [R4+UR4+-0x84] ;  /* 0xffff7c0404071984 */ /* 0x000ea40008000800 */
[----:B--2---:R-:W-:-:S04]  /*0510*/  IADD3 R7, PT, PT, R9, R10, R7 ;  /* 0x0000000a09077210 */ /* 0x004fc80007ffe007 */
[----:B-----5:R-:W-:-:S04]  /*0520*/  IADD3 R7, PT, PT, R5, R8, R7 ;  /* 0x0000000805077210 */ /* 0x020fc80007ffe007 */
[----:B---3--:R-:W-:-:S04]  /*0530*/  IADD3 R7, PT, PT, R12, R11, R7 ;  /* 0x0000000b0c077210 */ /* 0x008fc80007ffe007 */
[----:B----4-:R-:W-:-:S05]  /*0540*/  IADD3 R13, PT, PT, R14, R13, R7 ;  /* 0x0000000d0e0d7210 */ /* 0x010fca0007ffe007 */
[----:B------:R-:W-:-:S05]  /*0550*/  IMAD.IADD R13, R13, 0x1, -R6 ;  /* 0x000000010d0d7824 */ /* 0x000fca00078e0a06 */
[----:B------:R-:W-:-:S13]  /*0560*/  ISETP.GT.AND P0, PT, R13, 0x1, PT ;  /* 0x000000010d00780c */ /* 0x000fda0003f04270 */
[----:B------:R-:W-:Y:S05]  /*0570*/  @P0 BRA `(.L_x_3) ;  /* 0x00000000001c0947 */ /* 0x000fea0003800000 */
[----:B------:R-:W-:-:S13]  /*0580*/  ISETP.NE.AND P0, PT, R6, 0x1, PT ;  /* 0x000000010600780c */ /* 0x000fda0003f05270 */
[----:B------:R-:W-:Y:S05]  /*0590*/  @!P0 BREAK.RELIABLE B1 ;  /* 0x0000000000018942 */ /* 0x000fea0003800100 */
[----:B------:R-:W-:Y:S05]  /*05a0*/  @P0 BRA `(.L_x_4) ;  /* 0x0000000000540947 */ /* 0x000fea0003800000 */
[----:B------:R-:W0:Y:S02]  /*05b0*/  LDC.64 R2, c[0x0][0x388] ;  /* 0x0000e200ff027b82 */ /* 0x000e240000000a00 */
[----:B0-----:R-:W-:-:S05]  /*05c0*/  IMAD.WIDE R2, R0, 0x4, R2 ;  /* 0x0000000400027825 */ /* 0x001fca00078e0202 */
[----:B------:R2:W-:Y:S01]  /*05d0*/  STG.E desc[UR6][R2.64], RZ ;  /* 0x000000ff02007986 */ /* 0x0005e2000c101906 */
[----:B------:R-:W-:Y:S05]  /*05e0*/  BRA `(.L_x_1) ;  /* 0x0000000000547947 */ /* 0x000fea0003800000 */
.L_x_3:
[----:B------:R-:W-:-:S13]  /*05f0*/  ISETP.GE.U32.AND P0, PT, R13, 0x4, PT ;  /* 0x000000040d00780c */ /* 0x000fda0003f06070 */
[----:B------:R-:W-:Y:S05]  /*0600*/  @!P0 BRA `(.L_x_5) ;  /* 0x00000000001c8947 */ /* 0x000fea0003800000 */
[----:B------:R-:W-:-:S13]  /*0610*/  ISETP.NE.AND P0, PT, R6, 0x1, PT ;  /* 0x000000010600780c */ /* 0x000fda0003f05270 */
[----:B------:R-:W-:Y:S05]  /*0620*/  @!P0 BREAK.RELIABLE B1 ;  /* 0x0000000000018942 */ /* 0x000fea0003800100 */
[----:B------:R-:W-:Y:S05]  /*0630*/  @P0 BRA `(.L_x_4) ;  /* 0x0000000000300947 */ /* 0x000fea0003800000 */
[----:B------:R-:W0:Y:S02]  /*0640*/  LDC.64 R2, c[0x0][0x388] ;  /* 0x0000e200ff027b82 */ /* 0x000e240000000a00 */
[----:B0-----:R-:W-:-:S05]  /*0650*/  IMAD.WIDE R2, R0, 0x4, R2 ;  /* 0x0000000400027825 */ /* 0x001fca00078e0202 */
[----:B------:R0:W-:Y:S01]  /*0660*/  STG.E desc[UR6][R2.64], RZ ;  /* 0x000000ff02007986 */ /* 0x0001e2000c101906 */
[----:B------:R-:W-:Y:S05]  /*0670*/  BRA `(.L_x_1) ;  /* 0x0000000000307947 */ /* 0x000fea0003800000 */
.L_x_5:
[----:B------:R-:W-:-:S04]  /*0680*/  ISETP.NE.AND P0, PT, R6, RZ, PT ;  /* 0x000000ff0600720c */ /* 0x000fc80003f05270 */
[----:B------:R-:W-:-:S13]  /*0690*/  ISETP.NE.OR P0, PT, R13, 0x3, P0 ;  /* 0x000000030d00780c */ /* 0x000fda0000705670 */
[----:B------:R-:W0:Y:S01]  /*06a0*/  @!P0 LDC.64 R2, c[0x0][0x388] ;  /* 0x0000e200ff028b82 */ /* 0x000e220000000a00 */
[----:B------:R-:W-:Y:S01]  /*06b0*/  @!P0 IMAD.MOV.U32 R5, RZ, RZ, 0x1 ;  /* 0x00000001ff058424 */ /* 0x000fe200078e00ff */
[----:B------:R-:W-:Y:S05]  /*06c0*/  @!P0 BREAK.RELIABLE B1 ;  /* 0x0000000000018942 */ /* 0x000fea0003800100 */
[----:B0-----:R-:W-:-:S05]  /*06d0*/  @!P0 IMAD.WIDE R2, R0, 0x4, R2 ;  /* 0x0000000400028825 */ /* 0x001fca00078e0202 */
[----:B------:R3:W-:Y:S01]  /*06e0*/  @!P0 STG.E desc[UR6][R2.64], R5 ;  /* 0x0000000502008986 */ /* 0x0007e2000c101906 */
[----:B------:R-:W-:Y:S05]  /*06f0*/  @!P0 BRA `(.L_x_1) ;  /* 0x0000000000108947 */ /* 0x000fea0003800000 */
.L_x_4:
[----:B------:R-:W-:Y:S05]  /*0700*/  BSYNC.RELIABLE B1 ;  /* 0x0000000000017941 */ /* 0x000fea0003800100 */
.L_x_2:
[----:B---3--:R-:W0:Y:S02]  /*0710*/  LDC.64 R2, c[0x0][0x388] ;  /* 0x0000e200ff027b82 */ /* 0x008e240000000a00 */
[----:B0-----:R-:W-:-:S05]  /*0720*/  IMAD.WIDE R2, R0, 0x4, R2 ;  /* 0x0000000400027825 */ /* 0x001fca00078e0202 */
[----:B------:R4:W-:Y:S02]  /*0730*/  STG.E desc[UR6][R2.64], R6 ;  /* 0x0000000602007986 */ /* 0x0009e4000c101906 */
.L_x_1:
[----:B------:R-:W-:Y:S05]  /*0740*/  BSYNC.RECONVERGENT B0 ;  /* 0x0000000000007941 */ /* 0x000fea0003800200 */
.L_x_0:
[----:B------:R-:W-:Y:S05]  /*0750*/  WARPSYNC.ALL ;  /* 0x0000000000007948 */ /* 0x000fea0003800000 */
[----:B------:R-:W-:Y:S06]  /*0760*/  BAR.SYNC.DEFER_BLOCKING 0x0 ;  /* 0x0000000000007b1d */ /* 0x000fec0000010000 */
[----:B------:R-:W-:Y:S05]  /*0770*/  EXIT ;  /* 0x000000000000794d */ /* 0x000fea0003800000 */
.L_x_6:
[----:B------:R-:W-:-:S00]  /*0780*/  BRA `(.L_x_6) ;  /* 0xfffffffc00fc7947 */ /* 0x000fc0000383ffff */
[----:B------:R-:W-:-:S00]  /*0790*/  NOP ;  /* 0x0000000000007918 */ /* 0x000fc00000000000 */
        /* <DEDUP_REMOVED lines=14> */
.L_x_7:


//--------------------- .nv.shared._Z13update_matrixPiS_ii --------------------------
	.section	.nv.shared._Z13update_matrixPiS_ii,"aw",@nobits
	.sectionflags	@""
	.align	4
.nv.shared._Z13update_matrixPiS_ii:
	.zero		5120


//--------------------- .nv.shared.reserved.0     --------------------------
	.section	.nv.shared.reserved.0,"aw",@nobits
	.weak		__nv_reservedSMEM_offset_0_alias
	.size		__nv_reservedSMEM_offset_0_alias, 0, 64
	.other		__nv_reservedSMEM_offset_0_alias,@"STO_CUDA_RESERVED_SHARED STV_DEFAULT"
__nv_reservedSMEM_offset_0_alias:
	.zero		0
	.zero		64


//--------------------- .nv.constant0._Z13update_matrixPiS_ii --------------------------
	.section	.nv.constant0._Z13update_matrixPiS_ii,"a",@progbits
	.sectionflags	@""
	.align	4
.nv.constant0._Z13update_matrixPiS_ii:
	.zero		920


//--------------------- SYMBOLS --------------------------

	.type		.nv.reservedSmem.offset0,@object
	.size		.nv.reservedSmem.offset0,0x4
	.type		.nv.reservedSmem.cap,@object
	.size		.nv.reservedSmem.cap,0x4
